	.headerflags	@"EF_CUDA_TEXMODE_UNIFIED EF_CUDA_64BIT_ADDRESS EF_CUDA_ACCELERATORS EF_CUDA_SM90 EF_CUDA_VIRTUAL_SM(EF_CUDA_SM90)"
	.elftype	@"ET_EXEC"


//--------------------- .nv.info                  --------------------------
	.section	.nv.info,"",@"SHT_CUDA_INFO"
	.align	4


	//----- nvinfo : EIATTR_REGCOUNT
	.align		4
        /*0000*/ 	.byte	0x04, 0x2f
        /*0002*/ 	.short	(.L_3 - .L_2)
	.align		4
.L_2:
        /*0004*/ 	.word	index@(triton_poi_fused__native_batch_norm_legit_no_training__unsafe_index_add_relu_9)
        /*0008*/ 	.word	0x0000001e


	//----- nvinfo : EIATTR_MIN_STACK_SIZE
	.align		4
.L_3:
        /*000c*/ 	.byte	0x04, 0x12
        /*000e*/ 	.short	(.L_5 - .L_4)
	.align		4
.L_4:
        /*0010*/ 	.word	index@(triton_poi_fused__native_batch_norm_legit_no_training__unsafe_index_add_relu_9)
        /*0014*/ 	.word	0x00000000


	//----- nvinfo : EIATTR_FRAME_SIZE
	.align		4
.L_5:
        /*0018*/ 	.byte	0x04, 0x11
        /*001a*/ 	.short	(.L_7 - .L_6)
	.align		4
.L_6:
        /*001c*/ 	.word	index@(triton_poi_fused__native_batch_norm_legit_no_training__unsafe_index_add_relu_9)
        /*0020*/ 	.word	0x00000000


	//----- nvinfo : EIATTR_MIN_STACK_SIZE
	.align		4
.L_7:
        /*0024*/ 	.byte	0x04, 0x12
        /*0026*/ 	.short	(.L_9 - .L_8)
	.align		4
.L_8:
        /*0028*/ 	.word	index@(triton_poi_fused__native_batch_norm_legit_no_training__unsafe_index_add_relu_9)
        /*002c*/ 	.word	0x00000000
.L_9:


//--------------------- .nv.info.triton_poi_fused__native_batch_norm_legit_no_training__unsafe_index_add_relu_9 --------------------------
	.section	.nv.info.triton_poi_fused__native_batch_norm_legit_no_training__unsafe_index_add_relu_9,"",@"SHT_CUDA_INFO"
	.sectionflags	@""
	.align	4


	//----- nvinfo : EIATTR_CUDA_API_VERSION
	.align		4
        /*0000*/ 	.byte	0x04, 0x37
        /*0002*/ 	.short	(.L_11 - .L_10)
.L_10:
        /*0004*/ 	.word	0x0000007c


	//----- nvinfo : EIATTR_KPARAM_INFO
	.align		4
.L_11:
        /*0008*/ 	.byte	0x04, 0x17
        /*000a*/ 	.short	(.L_13 - .L_12)
.L_12:
        /*000c*/ 	.word	0x00000000
        /*0010*/ 	.short	0x000e
        /*0012*/ 	.short	0x0070
        /*0014*/ 	.byte	0x00, 0xf0, 0x11, 0x00


	//----- nvinfo : EIATTR_KPARAM_INFO
	.align		4
.L_13:
        /*0018*/ 	.byte	0x04, 0x17
        /*001a*/ 	.short	(.L_15 - .L_14)
.L_14:
        /*001c*/ 	.word	0x00000000
        /*0020*/ 	.short	0x000d
        /*0022*/ 	.short	0x0068
        /*0024*/ 	.byte	0x00, 0xf4, 0x21, 0x00


	//----- nvinfo : EIATTR_KPARAM_INFO
	.align		4
.L_15:
        /*0028*/ 	.byte	0x04, 0x17
        /*002a*/ 	.short	(.L_17 - .L_16)
.L_16:
        /*002c*/ 	.word	0x00000000
        /*0030*/ 	.short	0x000c
        /*0032*/ 	.short	0x0060
        /*0034*/ 	.byte	0x00, 0xf4, 0x21, 0x00


	//----- nvinfo : EIATTR_KPARAM_INFO
	.align		4
.L_17:
        /*0038*/ 	.byte	0x04, 0x17
        /*003a*/ 	.short	(.L_19 - .L_18)
.L_18:
        /*003c*/ 	.word	0x00000000
        /*0040*/ 	.short	0x000b
        /*0042*/ 	.short	0x0058
        /*0044*/ 	.byte	0x00, 0xf4, 0x21, 0x00


	//----- nvinfo : EIATTR_KPARAM_INFO
	.align		4
.L_19:
        /*0048*/ 	.byte	0x04, 0x17
        /*004a*/ 	.short	(.L_21 - .L_20)
.L_20:
        /*004c*/ 	.word	0x00000000
        /*0050*/ 	.short	0x000a
        /*0052*/ 	.short	0x0050
        /*0054*/ 	.byte	0x00, 0xf4, 0x21, 0x00


	//----- nvinfo : EIATTR_KPARAM_INFO
	.align		4
.L_21:
        /*0058*/ 	.byte	0x04, 0x17
        /*005a*/ 	.short	(.L_23 - .L_22)
.L_22:
        /*005c*/ 	.word	0x00000000
        /*0060*/ 	.short	0x0009
        /*0062*/ 	.short	0x0048
        /*0064*/ 	.byte	0x00, 0xf4, 0x21, 0x00


	//----- nvinfo : EIATTR_KPARAM_INFO
	.align		4
.L_23:
        /*0068*/ 	.byte	0x04, 0x17
        /*006a*/ 	.short	(.L_25 - .L_24)
.L_24:
        /*006c*/ 	.word	0x00000000
        /*0070*/ 	.short	0x0008
        /*0072*/ 	.short	0x0040
        /*0074*/ 	.byte	0x00, 0xf4, 0x21, 0x00


	//----- nvinfo : EIATTR_KPARAM_INFO
	.align		4
.L_25:
        /*0078*/ 	.byte	0x04, 0x17
        /*007a*/ 	.short	(.L_27 - .L_26)
.L_26:
        /*007c*/ 	.word	0x00000000
        /*0080*/ 	.short	0x0007
        /*0082*/ 	.short	0x0038
        /*0084*/ 	.byte	0x00, 0xf4, 0x21, 0x00


	//----- nvinfo : EIATTR_KPARAM_INFO
	.align		4
.L_27:
        /*0088*/ 	.byte	0x04, 0x17
        /*008a*/ 	.short	(.L_29 - .L_28)
.L_28:
        /*008c*/ 	.word	0x00000000
        /*0090*/ 	.short	0x0006
        /*0092*/ 	.short	0x0030
        /*0094*/ 	.byte	0x00, 0xf4, 0x21, 0x00


	//----- nvinfo : EIATTR_KPARAM_INFO
	.align		4
.L_29:
        /*0098*/ 	.byte	0x04, 0x17
        /*009a*/ 	.short	(.L_31 - .L_30)
.L_30:
        /*009c*/ 	.word	0x00000000
        /*00a0*/ 	.short	0x0005
        /*00a2*/ 	.short	0x0028
        /*00a4*/ 	.byte	0x00, 0xf4, 0x21, 0x00


	//----- nvinfo : EIATTR_KPARAM_INFO
	.align		4
.L_31:
        /*00a8*/ 	.byte	0x04, 0x17
        /*00aa*/ 	.short	(.L_33 - .L_32)
.L_32:
        /*00ac*/ 	.word	0x00000000
        /*00b0*/ 	.short	0x0004
        /*00b2*/ 	.short	0x0020
        /*00b4*/ 	.byte	0x00, 0xf4, 0x21, 0x00


	//----- nvinfo : EIATTR_KPARAM_INFO
	.align		4
.L_33:
        /*00b8*/ 	.byte	0x04, 0x17
        /*00ba*/ 	.short	(.L_35 - .L_34)
.L_34:
        /*00bc*/ 	.word	0x00000000
        /*00c0*/ 	.short	0x0003
        /*00c2*/ 	.short	0x0018
        /*00c4*/ 	.byte	0x00, 0xf4, 0x21, 0x00


	//----- nvinfo : EIATTR_KPARAM_INFO
	.align		4
.L_35:
        /*00c8*/ 	.byte	0x04, 0x17
        /*00ca*/ 	.short	(.L_37 - .L_36)
.L_36:
        /*00cc*/ 	.word	0x00000000
        /*00d0*/ 	.short	0x0002
        /*00d2*/ 	.short	0x0010
        /*00d4*/ 	.byte	0x00, 0xf4, 0x21, 0x00


	//----- nvinfo : EIATTR_KPARAM_INFO
	.align		4
.L_37:
        /*00d8*/ 	.byte	0x04, 0x17
        /*00da*/ 	.short	(.L_39 - .L_38)
.L_38:
        /*00dc*/ 	.word	0x00000000
        /*00e0*/ 	.short	0x0001
        /*00e2*/ 	.short	0x0008
        /*00e4*/ 	.byte	0x00, 0xf4, 0x21, 0x00


	//----- nvinfo : EIATTR_KPARAM_INFO
	.align		4
.L_39:
        /*00e8*/ 	.byte	0x04, 0x17
        /*00ea*/ 	.short	(.L_41 - .L_40)
.L_40:
        /*00ec*/ 	.word	0x00000000
        /*00f0*/ 	.short	0x0000
        /*00f2*/ 	.short	0x0000
        /*00f4*/ 	.byte	0x00, 0xf4, 0x21, 0x00


	//----- nvinfo : EIATTR_SPARSE_MMA_MASK
	.align		4
.L_41:
        /*00f8*/ 	.byte	0x03, 0x50
        /*00fa*/ 	.short	0x0000


	//----- nvinfo : EIATTR_MAXREG_COUNT
	.align		4
        /*00fc*/ 	.byte	0x03, 0x1b
        /*00fe*/ 	.short	0x00ff


	//----- nvinfo : EIATTR_EXIT_INSTR_OFFSETS
	.align		4
        /*0100*/ 	.byte	0x04, 0x1c
        /*0102*/ 	.short	(.L_43 - .L_42)


	//   ....[0]....
.L_42:
        /*0104*/ 	.word	0x00000700


	//----- nvinfo : EIATTR_REQNTID
	.align		4
.L_43:
        /*0108*/ 	.byte	0x04, 0x10
        /*010a*/ 	.short	(.L_45 - .L_44)
.L_44:
        /*010c*/ 	.word	0x00000080
        /*0110*/ 	.word	0x00000001
        /*0114*/ 	.word	0x00000001


	//----- nvinfo : EIATTR_CBANK_PARAM_SIZE
	.align		4
.L_45:
        /*0118*/ 	.byte	0x03, 0x19
        /*011a*/ 	.short	0x0074


	//----- nvinfo : EIATTR_PARAM_CBANK
	.align		4
        /*011c*/ 	.byte	0x04, 0x0a
        /*011e*/ 	.short	(.L_47 - .L_46)
	.align		4
.L_46:
        /*0120*/ 	.word	index@(.nv.constant0.triton_poi_fused__native_batch_norm_legit_no_training__unsafe_index_add_relu_9)
        /*0124*/ 	.short	0x0210
        /*0126*/ 	.short	0x0074


	//----- nvinfo : EIATTR_SW_WAR
	.align		4
.L_47:
        /*0128*/ 	.byte	0x04, 0x36
        /*012a*/ 	.short	(.L_49 - .L_48)
.L_48:
        /*012c*/ 	.word	0x00000008
.L_49:


//--------------------- .nv.callgraph             --------------------------
	.section	.nv.callgraph,"",@"SHT_CUDA_CALLGRAPH"
	.align	4
	.sectionentsize	8
	.align		4
        /*0000*/ 	.word	0x00000000
	.align		4
        /*0004*/ 	.word	0xffffffff
	.align		4
        /*0008*/ 	.word	0x00000000
	.align		4
        /*000c*/ 	.word	0xfffffffe
	.align		4
        /*0010*/ 	.word	0x00000000
	.align		4
        /*0014*/ 	.word	0xfffffffd
	.align		4
        /*0018*/ 	.word	0x00000000
	.align		4
        /*001c*/ 	.word	0xfffffffc


//--------------------- .nv.constant4             --------------------------
	.section	.nv.constant4,"a",@progbits
	.align	8
	.align		8
.nv.constant4:
        /*0000*/ 	.dword	_$_str
	.align		8
        /*0008*/ 	.dword	_$_str_$_2


//--------------------- .text.triton_poi_fused__native_batch_norm_legit_no_training__unsafe_index_add_relu_9 --------------------------
	.section	.text.triton_poi_fused__native_batch_norm_legit_no_training__unsafe_index_add_relu_9,"ax",@progbits
	.align	128
        .global         triton_poi_fused__native_batch_norm_legit_no_training__unsafe_index_add_relu_9
        .type           triton_poi_fused__native_batch_norm_legit_no_training__unsafe_index_add_relu_9,@function
        .size           triton_poi_fused__native_batch_norm_legit_no_training__unsafe_index_add_relu_9,(.L_x_1 - triton_poi_fused__native_batch_norm_legit_no_training__unsafe_index_add_relu_9)
        .other          triton_poi_fused__native_batch_norm_legit_no_training__unsafe_index_add_relu_9,@"STO_CUDA_ENTRY STV_DEFAULT"
triton_poi_fused__native_batch_norm_legit_no_training__unsafe_index_add_relu_9:
.text.triton_poi_fused__native_batch_norm_legit_no_training__unsafe_index_add_relu_9:
[----:B------:R-:W-:Y:S01]  /*0000*/  LDC R1, c[0x0][0x28] ;  /* 0x00000a00ff017b82 */ /* 0x000fe20000000800 */
[----:B------:R-:W1:Y:S07]  /*0010*/  S2R R19, SR_TID.X ;  /* 0x0000000000137919 */ /* 0x000e6e0000002100 */
[----:B------:R-:W2:Y:S01]  /*0020*/  LDC.64 R8, c[0x0][0x240] ;  /* 0x00009000ff087b82 */ /* 0x000ea20000000a00 */
[----:B------:R-:W-:Y:S01]  /*0030*/  ULDC.64 UR4, c[0x0][0x208] ;  /* 0x0000820000047ab9 */ /* 0x000fe20000000a00 */
[----:B------:R-:W-:Y:S01]  /*0040*/  ULDC.64 UR6, c[0x0][0x248] ;  /* 0x0000920000067ab9 */ /* 0x000fe20000000a00 */
[----:B------:R-:W3:Y:S05]  /*0050*/  S2R R4, SR_CTAID.X ;  /* 0x0000000000047919 */ /* 0x000eea0000002500 */
[----:B------:R-:W4:Y:S08]  /*0060*/  LDC.64 R6, c[0x0][0x220] ;  /* 0x00008800ff067b82 */ /* 0x000f300000000a00 */
[----:B------:R-:W5:Y:S08]  /*0070*/  LDC.64 R10, c[0x0][0x258] ;  /* 0x00009600ff0a7b82 */ /* 0x000f700000000a00 */
[----:B------:R-:W4:Y:S01]  /*0080*/  LDC.64 R16, c[0x0][0x210] ;  /* 0x00008400ff107b82 */ /* 0x000f220000000a00 */
[----:B-1----:R-:W-:-:S07]  /*0090*/  LOP3.LUT R19, R19, 0x7f, RZ, 0xc0, !PT ;  /* 0x0000007f13137812 */ /* 0x002fce00078ec0ff */
[----:B------:R-:W1:Y:S01]  /*00a0*/  LDC.64 R22, c[0x0][0x218] ;  /* 0x00008600ff167b82 */ /* 0x000e620000000a00 */
[----:B---3--:R-:W-:-:S04]  /*00b0*/  LEA R19, R4, R19, 0x7 ;  /* 0x0000001304137211 */ /* 0x008fc800078e38ff */
[----:B------:R-:W-:-:S03]  /*00c0*/  SHF.R.S32.HI R0, RZ, 0x1f, R19 ;  /* 0x0000001fff007819 */ /* 0x000fc60000011413 */
[----:B------:R-:W3:Y:S01]  /*00d0*/  LDC.64 R14, c[0x0][0x228] ;  /* 0x00008a00ff0e7b82 */ /* 0x000ee20000000a00 */
[----:B------:R-:W-:-:S04]  /*00e0*/  LEA.HI R0, R0, R19, RZ, 0x4 ;  /* 0x0000001300007211 */ /* 0x000fc800078f20ff */
[----:B------:R-:W-:Y:S02]  /*00f0*/  SHF.R.S32.HI R2, RZ, 0x4, R0 ;  /* 0x00000004ff027819 */ /* 0x000fe40000011400 */
[----:B------:R-:W-:Y:S02]  /*0100*/  LOP3.LUT R0, R0, 0xfffffff0, RZ, 0xc0, !PT ;  /* 0xfffffff000007812 */ /* 0x000fe400078ec0ff */
[----:B------:R-:W-:Y:S02]  /*0110*/  LEA.HI R3, R2, R2, RZ, 0x4 ;  /* 0x0000000202037211 */ /* 0x000fe400078f20ff */
[----:B------:R-:W-:Y:S02]  /*0120*/  IADD3 R5, R19, -R0, RZ ;  /* 0x8000000013057210 */ /* 0x000fe40007ffe0ff */
[----:B------:R-:W-:-:S05]  /*0130*/  LOP3.LUT R3, R3, 0xfffffff0, RZ, 0xc0, !PT ;  /* 0xfffffff003037812 */ /* 0x000fca00078ec0ff */
[----:B------:R-:W-:-:S04]  /*0140*/  IMAD.IADD R3, R2, 0x1, -R3 ;  /* 0x0000000102037824 */ /* 0x000fc800078e0a03 */
[----:B--2---:R-:W-:Y:S01]  /*0150*/  IMAD.WIDE R12, R3, 0x8, R8 ;  /* 0x00000008030c7825 */ /* 0x004fe200078e0208 */
[----:B------:R-:W-:Y:S01]  /*0160*/  SHF.R.S32.HI R0, RZ, 0x18, R4 ;  /* 0x00000018ff007819 */ /* 0x000fe20000011404 */
[----:B------:R-:W2:Y:S02]  /*0170*/  LDC.64 R2, c[0x0][0x230] ;  /* 0x00008c00ff027b82 */ /* 0x000ea40000000a00 */
[----:B------:R-:W-:Y:S02]  /*0180*/  IMAD.WIDE R8, R5, 0x8, R8 ;  /* 0x0000000805087825 */ /* 0x000fe400078e0208 */
[----:B------:R-:W2:Y:S04]  /*0190*/  LDG.E.EL.64 R12, desc[UR4][R12.64] ;  /* 0x000000040c0c7981 */ /* 0x000ea8000c2e1b00 */
[----:B------:R-:W2:Y:S01]  /*01a0*/  LDG.E.EL.64 R8, desc[UR4][R8.64] ;  /* 0x0000000408087981 */ /* 0x000ea2000c2e1b00 */
[----:B------:R-:W-:Y:S01]  /*01b0*/  SGXT R0, R0, 0x1 ;  /* 0x000000010000781a */ /* 0x000fe20000000200 */
[----:B------:R-:W2:Y:S03]  /*01c0*/  LDC.64 R4, c[0x0][0x250] ;  /* 0x00009400ff047b82 */ /* 0x000ea60000000a00 */
[----:B------:R-:W-:-:S04]  /*01d0*/  LEA.HI R0, R0, R19, RZ, 0x8 ;  /* 0x0000001300007211 */ /* 0x000fc800078f40ff */
[----:B------:R-:W-:-:S04]  /*01e0*/  SHF.R.S32.HI R20, RZ, 0x8, R0 ;  /* 0x00000008ff147819 */ /* 0x000fc80000011400 */
[----:B------:R-:W-:-:S04]  /*01f0*/  LEA.HI R0, R20, R20, RZ, 0x5 ;  /* 0x0000001414007211 */ /* 0x000fc800078f28ff */
[----:B------:R-:W-:-:S05]  /*0200*/  LOP3.LUT R21, R0, 0xffffffe0, RZ, 0xc0, !PT ;  /* 0xffffffe000157812 */ /* 0x000fca00078ec0ff */
[----:B------:R-:W-:-:S04]  /*0210*/  IMAD.IADD R21, R20, 0x1, -R21 ;  /* 0x0000000114157824 */ /* 0x000fc800078e0a15 */
[----:B----4-:R-:W-:-:S05]  /*0220*/  IMAD.WIDE R6, R21, 0x4, R6 ;  /* 0x0000000415067825 */ /* 0x010fca00078e0206 */
[----:B------:R4:W2:Y:S01]  /*0230*/  LDG.E.EL R0, desc[UR4][R6.64] ;  /* 0x0000000406007981 */ /* 0x0008a2000c2e1900 */
[----:B-----5:R-:W-:-:S05]  /*0240*/  IMAD.WIDE R10, R21, 0x4, R10 ;  /* 0x00000004150a7825 */ /* 0x020fca00078e020a */
[----:B------:R5:W2:Y:S01]  /*0250*/  LDG.E.EL R18, desc[UR4][R10.64] ;  /* 0x000000040a127981 */ /* 0x000aa2000c2e1900 */
[----:B0-----:R-:W-:Y:S01]  /*0260*/  IMAD.WIDE R16, R19, 0x4, R16 ;  /* 0x0000000413107825 */ /* 0x001fe200078e0210 */
[----:B----4-:R-:W0:Y:S03]  /*0270*/  LDC.64 R6, c[0x0][0x238] ;  /* 0x00008e00ff067b82 */ /* 0x010e260000000a00 */
[C---:B-1----:R-:W-:Y:S02]  /*0280*/  IMAD.WIDE R22, R21.reuse, 0x4, R22 ;  /* 0x0000000415167825 */ /* 0x042fe400078e0216 */
[----:B------:R-:W4:Y:S02]  /*0290*/  LDG.E R16, desc[UR4][R16.64] ;  /* 0x0000000410107981 */ /* 0x000f24000c1e1900 */
[C---:B---3--:R-:W-:Y:S02]  /*02a0*/  IMAD.WIDE R14, R21.reuse, 0x4, R14 ;  /* 0x00000004150e7825 */ /* 0x048fe400078e020e */
[----:B------:R-:W4:Y:S02]  /*02b0*/  LDG.E.EL R23, desc[UR4][R22.64] ;  /* 0x0000000416177981 */ /* 0x000f24000c2e1900 */
[----:B--2---:R-:W-:-:S02]  /*02c0*/  IMAD.WIDE R2, R21, 0x4, R2 ;  /* 0x0000000415027825 */ /* 0x004fc400078e0202 */
[----:B------:R1:W2:Y:S02]  /*02d0*/  LDG.E.EL R14, desc[UR4][R14.64] ;  /* 0x000000040e0e7981 */ /* 0x0002a4000c2e1900 */
[----:B------:R-:W-:Y:S02]  /*02e0*/  IMAD.WIDE R4, R21, 0x4, R4 ;  /* 0x0000000415047825 */ /* 0x000fe400078e0204 */
[----:B------:R-:W2:Y:S04]  /*02f0*/  LDG.E.EL R3, desc[UR4][R2.64] ;  /* 0x0000000402037981 */ /* 0x000ea8000c2e1900 */
[----:B------:R-:W3:Y:S01]  /*0300*/  LDG.E.EL R5, desc[UR4][R4.64] ;  /* 0x0000000404057981 */ /* 0x000ee2000c2e1900 */
[----:B0-----:R-:W-:-:S06]  /*0310*/  IMAD.WIDE R6, R19, 0x4, R6 ;  /* 0x0000000413067825 */ /* 0x001fcc00078e0206 */
[----:B------:R0:W2:Y:S01]  /*0320*/  LDG.E R6, desc[UR4][R6.64] ;  /* 0x0000000406067981 */ /* 0x0000a2000c1e1900 */
[----:B------:R-:W-:Y:S02]  /*0330*/  SHF.R.U32.HI R27, RZ, 0x1c, R13 ;  /* 0x0000001cff1b7819 */ /* 0x000fe4000001160d */
[----:B------:R-:W-:Y:S02]  /*0340*/  SHF.R.U32.HI R24, RZ, 0x1a, R9 ;  /* 0x0000001aff187819 */ /* 0x000fe40000011609 */
[----:B------:R-:W-:Y:S02]  /*0350*/  LOP3.LUT R27, R27, 0x8, RZ, 0xc0, !PT ;  /* 0x000000081b1b7812 */ /* 0x000fe400078ec0ff */
[----:B------:R-:W-:Y:S02]  /*0360*/  LEA R25, P1, R8, UR6, 0x2 ;  /* 0x0000000608197c11 */ /* 0x000fe4000f8210ff */
[----:B-----5:R-:W-:Y:S02]  /*0370*/  LOP3.LUT R10, R24, 0x20, RZ, 0xc0, !PT ;  /* 0x00000020180a7812 */ /* 0x020fe400078ec0ff */
[----:B------:R-:W-:-:S02]  /*0380*/  IADD3 R11, P0, R12, R27, RZ ;  /* 0x0000001b0c0b7210 */ /* 0x000fc40007f1e0ff */
[----:B------:R-:W-:Y:S02]  /*0390*/  LEA.HI.X R12, R8, UR7, R9, 0x2, P1 ;  /* 0x00000007080c7c11 */ /* 0x000fe400088f1409 */
[----:B------:R-:W-:Y:S01]  /*03a0*/  IADD3 R10, P1, R10, R25, RZ ;  /* 0x000000190a0a7210 */ /* 0x000fe20007f3e0ff */
[----:B------:R-:W5:Y:S01]  /*03b0*/  LDC.64 R8, c[0x0][0x260] ;  /* 0x00009800ff087b82 */ /* 0x000f620000000a00 */
[----:B------:R-:W-:Y:S02]  /*03c0*/  IADD3.X R24, RZ, R13, RZ, P0, !PT ;  /* 0x0000000dff187210 */ /* 0x000fe400007fe4ff */
[----:B------:R-:W-:Y:S01]  /*03d0*/  LEA R10, P0, R11, R10, 0x5 ;  /* 0x0000000a0b0a7211 */ /* 0x000fe200078028ff */
[----:B------:R-:W-:-:S04]  /*03e0*/  IMAD.X R25, RZ, RZ, R12, P1 ;  /* 0x000000ffff197224 */ /* 0x000fc800008e060c */
[----:B------:R-:W0:Y:S01]  /*03f0*/  LDC.64 R12, c[0x0][0x268] ;  /* 0x00009a00ff0c7b82 */ /* 0x000e220000000a00 */
[----:B------:R-:W-:Y:S02]  /*0400*/  LEA.HI.X R11, R11, R25, R24, 0x5, P0 ;  /* 0x000000190b0b7211 */ /* 0x000fe400000f2c18 */
[----:B------:R-:W-:-:S05]  /*0410*/  SHF.L.U32 R25, R20, 0x6, RZ ;  /* 0x0000000614197819 */ /* 0x000fca00000006ff */
[----:B------:R-:W-:-:S06]  /*0420*/  IMAD.WIDE R10, R25, 0x4, R10 ;  /* 0x00000004190a7825 */ /* 0x000fcc00078e020a */
[----:B------:R-:W3:Y:S01]  /*0430*/  LDG.E.EL R10, desc[UR4][R10.64] ;  /* 0x000000040a0a7981 */ /* 0x000ee2000c2e1900 */
[----:B-----5:R-:W-:-:S04]  /*0440*/  IMAD.WIDE R8, R21, 0x4, R8 ;  /* 0x0000000415087825 */ /* 0x020fc800078e0208 */
[----:B0-----:R-:W-:Y:S02]  /*0450*/  IMAD.WIDE R20, R21, 0x4, R12 ;  /* 0x0000000415147825 */ /* 0x001fe400078e020c */
[----:B------:R0:W5:Y:S04]  /*0460*/  LDG.E.EL R12, desc[UR4][R8.64] ;  /* 0x00000004080c7981 */ /* 0x000168000c2e1900 */
[----:B------:R-:W5:Y:S01]  /*0470*/  LDG.E.EL R13, desc[UR4][R20.64] ;  /* 0x00000004140d7981 */ /* 0x000f62000c2e1900 */
[----:B------:R-:W-:-:S04]  /*0480*/  FADD R0, R0, 9.9999997473787516356e-06 ;  /* 0x3727c5ac00007421 */ /* 0x000fc80000000000 */
[----:B-1----:R-:W1:Y:S01]  /*0490*/  MUFU.SQRT R15, R0 ;  /* 0x00000000000f7308 */ /* 0x002e620000002000 */
[----:B------:R-:W-:Y:S01]  /*04a0*/  FADD R18, R18, 9.9999997473787516356e-06 ;  /* 0x3727c5ac12127421 */ /* 0x000fe20000000000 */
[----:B------:R-:W-:Y:S01]  /*04b0*/  HFMA2.MMA R7, -RZ, RZ, 1.625, 0 ;  /* 0x3e800000ff077435 */ /* 0x000fe200000001ff */
[----:B----4-:R-:W-:Y:S01]  /*04c0*/  FADD R23, R16, -R23 ;  /* 0x8000001710177221 */ /* 0x010fe20000000000 */
[----:B0-----:R-:W0:Y:S04]  /*04d0*/  LDC.64 R8, c[0x0][0x278] ;  /* 0x00009e00ff087b82 */ /* 0x001e280000000a00 */
[----:B------:R-:W4:Y:S04]  /*04e0*/  MUFU.SQRT R2, R18 ;  /* 0x0000001200027308 */ /* 0x000f280000002000 */
[----:B------:R-:W0:Y:S01]  /*04f0*/  LDC.64 R16, c[0x0][0x270] ;  /* 0x00009c00ff107b82 */ /* 0x000e220000000a00 */
[----:B-1----:R-:W-:-:S02]  /*0500*/  FSETP.GT.AND P0, PT, R15, 8.50705917302346158658e+37, PT ;  /* 0x7e8000000f00780b */ /* 0x002fc40003f04000 */
[----:B------:R-:W-:Y:S02]  /*0510*/  FSETP.GEU.AND P2, PT, R15, 1.175494350822287508e-38, PT ;  /* 0x008000000f00780b */ /* 0x000fe40003f4e000 */
[----:B----4-:R-:W-:-:S09]  /*0520*/  FSETP.GT.AND P1, PT, R2, 8.50705917302346158658e+37, PT ;  /* 0x7e8000000200780b */ /* 0x010fd20003f24000 */
[----:B------:R-:W-:Y:S01]  /*0530*/  @P0 FMUL R15, R15, 0.25 ;  /* 0x3e8000000f0f0820 */ /* 0x000fe20000400000 */
[----:B------:R-:W-:-:S03]  /*0540*/  FSETP.GEU.AND P3, PT, R2, 1.175494350822287508e-38, PT ;  /* 0x008000000200780b */ /* 0x000fc60003f6e000 */
[----:B------:R-:W-:-:S06]  /*0550*/  @!P2 FMUL R15, R15, 16777216 ;  /* 0x4b8000000f0fa820 */ /* 0x000fcc0000400000 */
[----:B------:R-:W1:Y:S01]  /*0560*/  MUFU.RCP R15, R15 ;  /* 0x0000000f000f7308 */ /* 0x000e620000001000 */
[----:B------:R-:W-:Y:S01]  /*0570*/  @P1 FMUL R2, R2, 0.25 ;  /* 0x3e80000002021820 */ /* 0x000fe20000400000 */
[----:B------:R-:W-:-:S03]  /*0580*/  FSEL R0, R7, 1, P0 ;  /* 0x3f80000007007808 */ /* 0x000fc60000000000 */
[----:B------:R-:W-:Y:S02]  /*0590*/  @!P3 FMUL R2, R2, 16777216 ;  /* 0x4b8000000202b820 */ /* 0x000fe40000400000 */
[----:B------:R-:W-:-:S04]  /*05a0*/  @!P2 FMUL R0, R0, 16777216 ;  /* 0x4b8000000000a820 */ /* 0x000fc80000400000 */
[----:B------:R-:W4:Y:S01]  /*05b0*/  MUFU.RCP R2, R2 ;  /* 0x0000000200027308 */ /* 0x000f220000001000 */
[----:B-1----:R-:W-:Y:S01]  /*05c0*/  FMUL R0, R15, R0 ;  /* 0x000000000f007220 */ /* 0x002fe20000400000 */
[----:B------:R-:W-:-:S03]  /*05d0*/  FSEL R7, R7, 1, P1 ;  /* 0x3f80000007077808 */ /* 0x000fc60000800000 */
[----:B------:R-:W-:Y:S02]  /*05e0*/  FMUL R0, R0, R23 ;  /* 0x0000001700007220 */ /* 0x000fe40000400000 */
[----:B------:R-:W-:Y:S02]  /*05f0*/  @!P3 FMUL R7, R7, 16777216 ;  /* 0x4b8000000707b820 */ /* 0x000fe40000400000 */
[----:B--2---:R-:W-:-:S04]  /*0600*/  FFMA R3, R14, R0, R3 ;  /* 0x000000000e037223 */ /* 0x004fc80000000003 */
[----:B------:R-:W-:Y:S01]  /*0610*/  FADD R0, R6, R3 ;  /* 0x0000000306007221 */ /* 0x000fe20000000000 */
[----:B------:R-:W-:Y:S01]  /*0620*/  FSETP.GEU.AND P0, PT, R3, -R6, PT ;  /* 0x800000060300720b */ /* 0x000fe20003f0e000 */
[----:B----4-:R-:W-:-:S03]  /*0630*/  FMUL R4, R2, R7 ;  /* 0x0000000702047220 */ /* 0x010fc60000400000 */
[----:B------:R-:W-:-:S05]  /*0640*/  FSEL R3, R0, RZ, P0 ;  /* 0x000000ff00037208 */ /* 0x000fca0000000000 */
[----:B------:R-:W-:Y:S01]  /*0650*/  FADD R0, RZ, R3 ;  /* 0x00000003ff007221 */ /* 0x000fe20000000000 */
[----:B0-----:R-:W-:-:S04]  /*0660*/  IMAD.WIDE R16, R19, 0x4, R16 ;  /* 0x0000000413107825 */ /* 0x001fc800078e0210 */
[----:B------:R-:W-:Y:S01]  /*0670*/  IMAD.WIDE R8, R19, 0x4, R8 ;  /* 0x0000000413087825 */ /* 0x000fe200078e0208 */
[----:B------:R-:W-:Y:S03]  /*0680*/  STG.E desc[UR4][R16.64], R3 ;  /* 0x0000000310007986 */ /* 0x000fe6000c101904 */
[----:B---3--:R-:W-:-:S04]  /*0690*/  FADD R5, -R5, R10 ;  /* 0x0000000a05057221 */ /* 0x008fc80000000100 */
[----:B------:R-:W-:-:S04]  /*06a0*/  FMUL R4, R5, R4 ;  /* 0x0000000405047220 */ /* 0x000fc80000400000 */
[----:B-----5:R-:W-:-:S04]  /*06b0*/  FFMA R13, R12, R4, R13 ;  /* 0x000000040c0d7223 */ /* 0x020fc8000000000d */
[C---:B------:R-:W-:Y:S01]  /*06c0*/  FADD R2, R0.reuse, R13 ;  /* 0x0000000d00027221 */ /* 0x040fe20000000000 */
[----:B------:R-:W-:-:S04]  /*06d0*/  FSETP.GEU.AND P0, PT, R0, -R13, PT ;  /* 0x8000000d0000720b */ /* 0x000fc80003f0e000 */
[----:B------:R-:W-:-:S05]  /*06e0*/  FSEL R5, R2, RZ, P0 ;  /* 0x000000ff02057208 */ /* 0x000fca0000000000 */
[----:B------:R-:W-:Y:S01]  /*06f0*/  STG.E desc[UR4][R8.64], R5 ;  /* 0x0000000508007986 */ /* 0x000fe2000c101904 */
[----:B------:R-:W-:Y:S05]  /*0700*/  EXIT ;  /* 0x000000000000794d */ /* 0x000fea0003800000 */
.L_x_0:
[----:B------:R-:W-:-:S00]  /*0710*/  BRA `(.L_x_0) ;  /* 0xfffffffc00fc7947 */ /* 0x000fc0000383ffff */
[----:B------:R-:W-:-:S00]  /*0720*/  NOP ;  /* 0x0000000000007918 */ /* 0x000fc00000000000 */
        /* <DEDUP_REMOVED lines=13> */
.L_x_1:


//--------------------- .nv.global.init           --------------------------
	.section	.nv.global.init,"aw",@progbits
.nv.global.init:
	.type		_$_str,@object
	.size		_$_str,(_$_str_$_2 - _$_str)
_$_str:
        /*0000*/ 	.byte	0x5f, 0x5f, 0x43, 0x55, 0x44, 0x41, 0x5f, 0x46, 0x54, 0x5a, 0x00
	.type		_$_str_$_2,@object
	.size		_$_str_$_2,(.L_1 - _$_str_$_2)
_$_str_$_2:
        /*000b*/ 	.byte	0x5f, 0x5f, 0x43, 0x55, 0x44, 0x41, 0x5f, 0x50, 0x52, 0x45, 0x43, 0x5f, 0x53, 0x51, 0x52, 0x54
        /*001b*/ 	.byte	0x00
.L_1:


//--------------------- .nv.constant0.triton_poi_fused__native_batch_norm_legit_no_training__unsafe_index_add_relu_9 --------------------------
	.section	.nv.constant0.triton_poi_fused__native_batch_norm_legit_no_training__unsafe_index_add_relu_9,"a",@progbits
	.sectionflags	@""
	.align	4
.nv.constant0.triton_poi_fused__native_batch_norm_legit_no_training__unsafe_index_add_relu_9:
	.zero		644
